//
// Generated by NVIDIA NVVM Compiler
//
// Compiler Build ID: CL-36424714
// Cuda compilation tools, release 13.0, V13.0.88
// Based on NVVM 20.0.0
//

.version 9.0
.target sm_100
.address_size 64

	// .globl	_Z10initKernelPii
// _ZZ23reverseCopySharedKernelPiS_iE9sharedMem has been demoted

.visible .entry _Z10initKernelPii(
	.param .u64 .ptr .align 1 _Z10initKernelPii_param_0,
	.param .u32 _Z10initKernelPii_param_1
)
{
	.reg .pred 	%p<2>;
	.reg .b32 	%r<6>;
	.reg .b64 	%rd<5>;

	ld.param.u64 	%rd1, [_Z10initKernelPii_param_0];
	ld.param.u32 	%r2, [_Z10initKernelPii_param_1];
	mov.u32 	%r3, %ctaid.x;
	mov.u32 	%r4, %ntid.x;
	mov.u32 	%r5, %tid.x;
	mad.lo.s32 	%r1, %r3, %r4, %r5;
	setp.ge.s32 	%p1, %r1, %r2;
	@%p1 bra 	$L__BB0_2;
	cvta.to.global.u64 	%rd2, %rd1;
	mul.wide.s32 	%rd3, %r1, 4;
	add.s64 	%rd4, %rd2, %rd3;
	st.global.u32 	[%rd4], %r1;
$L__BB0_2:
	ret;

}
	// .globl	_Z17reverseCopyKernelPiS_i
.visible .entry _Z17reverseCopyKernelPiS_i(
	.param .u64 .ptr .align 1 _Z17reverseCopyKernelPiS_i_param_0,
	.param .u64 .ptr .align 1 _Z17reverseCopyKernelPiS_i_param_1,
	.param .u32 _Z17reverseCopyKernelPiS_i_param_2
)
{
	.reg .pred 	%p<2>;
	.reg .b32 	%r<6>;
	.reg .b64 	%rd<9>;

	ld.param.u64 	%rd1, [_Z17reverseCopyKernelPiS_i_param_0];
	ld.param.u64 	%rd2, [_Z17reverseCopyKernelPiS_i_param_1];
	ld.param.u32 	%r2, [_Z17reverseCopyKernelPiS_i_param_2];
	mov.u32 	%r1, %tid.x;
	setp.ge.s32 	%p1, %r1, %r2;
	@%p1 bra 	$L__BB1_2;
	cvta.to.global.u64 	%rd3, %rd1;
	cvta.to.global.u64 	%rd4, %rd2;
	mul.wide.u32 	%rd5, %r1, 4;
	add.s64 	%rd6, %rd3, %rd5;
	ld.global.u32 	%r3, [%rd6];
	not.b32 	%r4, %r1;
	add.s32 	%r5, %r2, %r4;
	mul.wide.s32 	%rd7, %r5, 4;
	add.s64 	%rd8, %rd4, %rd7;
	st.global.u32 	[%rd8], %r3;
$L__BB1_2:
	ret;

}
	// .globl	_Z18reverseCopyKernelNPiS_i
.visible .entry _Z18reverseCopyKernelNPiS_i(
	.param .u64 .ptr .align 1 _Z18reverseCopyKernelNPiS_i_param_0,
	.param .u64 .ptr .align 1 _Z18reverseCopyKernelNPiS_i_param_1,
	.param .u32 _Z18reverseCopyKernelNPiS_i_param_2
)
{
	.reg .pred 	%p<2>;
	.reg .b32 	%r<9>;
	.reg .b64 	%rd<9>;

	ld.param.u64 	%rd1, [_Z18reverseCopyKernelNPiS_i_param_0];
	ld.param.u64 	%rd2, [_Z18reverseCopyKernelNPiS_i_param_1];
	ld.param.u32 	%r2, [_Z18reverseCopyKernelNPiS_i_param_2];
	mov.u32 	%r3, %ctaid.x;
	mov.u32 	%r4, %ntid.x;
	mov.u32 	%r5, %tid.x;
	mad.lo.s32 	%r1, %r3, %r4, %r5;
	setp.ge.s32 	%p1, %r1, %r2;
	@%p1 bra 	$L__BB2_2;
	cvta.to.global.u64 	%rd3, %rd1;
	cvta.to.global.u64 	%rd4, %rd2;
	mul.wide.s32 	%rd5, %r1, 4;
	add.s64 	%rd6, %rd3, %rd5;
	ld.global.u32 	%r6, [%rd6];
	not.b32 	%r7, %r1;
	add.s32 	%r8, %r2, %r7;
	mul.wide.s32 	%rd7, %r8, 4;
	add.s64 	%rd8, %rd4, %rd7;
	st.global.u32 	[%rd8], %r6;
$L__BB2_2:
	ret;

}
	// .globl	_Z23reverseCopySharedKernelPiS_i
.visible .entry _Z23reverseCopySharedKernelPiS_i(
	.param .u64 .ptr .align 1 _Z23reverseCopySharedKernelPiS_i_param_0,
	.param .u64 .ptr .align 1 _Z23reverseCopySharedKernelPiS_i_param_1,
	.param .u32 _Z23reverseCopySharedKernelPiS_i_param_2
)
{
	.reg .pred 	%p<3>;
	.reg .b32 	%r<18>;
	.reg .b64 	%rd<9>;
	// demoted variable
	.shared .align 4 .b8 _ZZ23reverseCopySharedKernelPiS_iE9sharedMem[1024];
	ld.param.u64 	%rd1, [_Z23reverseCopySharedKernelPiS_i_param_0];
	ld.param.u64 	%rd2, [_Z23reverseCopySharedKernelPiS_i_param_1];
	ld.param.u32 	%r4, [_Z23reverseCopySharedKernelPiS_i_param_2];
	mov.u32 	%r5, %ctaid.x;
	mov.u32 	%r1, %ntid.x;
	mov.u32 	%r2, %tid.x;
	mad.lo.s32 	%r3, %r5, %r1, %r2;
	setp.ge.s32 	%p1, %r3, %r4;
	@%p1 bra 	$L__BB3_2;
	cvta.to.global.u64 	%rd3, %rd1;
	mul.wide.s32 	%rd4, %r3, 4;
	add.s64 	%rd5, %rd3, %rd4;
	ld.global.u32 	%r6, [%rd5];
	shl.b32 	%r7, %r2, 2;
	mov.u32 	%r8, _ZZ23reverseCopySharedKernelPiS_iE9sharedMem;
	add.s32 	%r9, %r8, %r7;
	st.shared.u32 	[%r9], %r6;
$L__BB3_2:
	setp.ge.s32 	%p2, %r3, %r4;
	bar.sync 	0;
	@%p2 bra 	$L__BB3_4;
	not.b32 	%r10, %r2;
	add.s32 	%r11, %r1, %r10;
	shl.b32 	%r12, %r11, 2;
	mov.u32 	%r13, _ZZ23reverseCopySharedKernelPiS_iE9sharedMem;
	add.s32 	%r14, %r13, %r12;
	ld.shared.u32 	%r15, [%r14];
	not.b32 	%r16, %r3;
	add.s32 	%r17, %r4, %r16;
	cvta.to.global.u64 	%rd6, %rd2;
	mul.wide.s32 	%rd7, %r17, 4;
	add.s64 	%rd8, %rd6, %rd7;
	st.global.u32 	[%rd8], %r15;
$L__BB3_4:
	ret;

}


// ===== COMPILED SASS (sm_100) =====

	.target	sm_100

	.elftype	@"ET_EXEC"


//--------------------- .note.nv.tkinfo           --------------------------
	.section	.note.nv.tkinfo,"",@"SHT_NOTE"
	.sectionflags	@"SHF_NOTE_NV_TKINFO"
	.tkinfo
        /*0018*/ 	.word	0x00000002
        /*0030*/ 	.string	""
        /*0030*/ 	.string	"ptxas"
        /*0030*/ 	.string	"Cuda compilation tools, release 13.0, V13.0.88"
        /*0030*/ 	.string	"Build cuda_13.0.r13.0/compiler.36424714_0"
        /*0030*/ 	.string	"-arch sm_100 -m 64 "



//--------------------- .note.nv.cuinfo           --------------------------
	.section	.note.nv.cuinfo,"",@"SHT_NOTE"
	.sectionflags	@"SHF_NOTE_NV_CUINFO"
        /*0018*/ 	.short	0x0002
        /*001a*/ 	.short	0x0064
        /*001c*/ 	.short	0x0082
	.zero		2


//--------------------- .nv.info                  --------------------------
	.section	.nv.info,"",@"SHT_CUDA_INFO"
	.align	4


	//----- nvinfo : EIATTR_REGCOUNT
	.align		4
        /*0000*/ 	.byte	0x04, 0x2f
        /*0002*/ 	.short	(.L_1 - .L_0)
	.align		4
.L_0:
        /*0004*/ 	.word	index@(_Z10initKernelPii)
        /*0008*/ 	.word	0x00000008


	//----- nvinfo : EIATTR_FRAME_SIZE
	.align		4
.L_1:
        /*000c*/ 	.byte	0x04, 0x11
        /*000e*/ 	.short	(.L_3 - .L_2)
	.align		4
.L_2:
        /*0010*/ 	.word	index@(_Z10initKernelPii)
        /*0014*/ 	.word	0x00000000


	//----- nvinfo : EIATTR_REGCOUNT
	.align		4
.L_3:
        /*0018*/ 	.byte	0x04, 0x2f
        /*001a*/ 	.short	(.L_5 - .L_4)
	.align		4
.L_4:
        /*001c*/ 	.word	index@(_Z17reverseCopyKernelPiS_i)
        /*0020*/ 	.word	0x0000000a


	//----- nvinfo : EIATTR_FRAME_SIZE
	.align		4
.L_5:
        /*0024*/ 	.byte	0x04, 0x11
        /*0026*/ 	.short	(.L_7 - .L_6)
	.align		4
.L_6:
        /*0028*/ 	.word	index@(_Z17reverseCopyKernelPiS_i)
        /*002c*/ 	.word	0x00000000


	//----- nvinfo : EIATTR_REGCOUNT
	.align		4
.L_7:
        /*0030*/ 	.byte	0x04, 0x2f
        /*0032*/ 	.short	(.L_9 - .L_8)
	.align		4
.L_8:
        /*0034*/ 	.word	index@(_Z18reverseCopyKernelNPiS_i)
        /*0038*/ 	.word	0x0000000a


	//----- nvinfo : EIATTR_FRAME_SIZE
	.align		4
.L_9:
        /*003c*/ 	.byte	0x04, 0x11
        /*003e*/ 	.short	(.L_11 - .L_10)
	.align		4
.L_10:
        /*0040*/ 	.word	index@(_Z18reverseCopyKernelNPiS_i)
        /*0044*/ 	.word	0x00000000


	//----- nvinfo : EIATTR_REGCOUNT
	.align		4
.L_11:
        /*0048*/ 	.byte	0x04, 0x2f
        /*004a*/ 	.short	(.L_13 - .L_12)
	.align		4
.L_12:
        /*004c*/ 	.word	index@(_Z23reverseCopySharedKernelPiS_i)
        /*0050*/ 	.word	0x0000000c


	//----- nvinfo : EIATTR_FRAME_SIZE
	.align		4
.L_13:
        /*0054*/ 	.byte	0x04, 0x11
        /*0056*/ 	.short	(.L_15 - .L_14)
	.align		4
.L_14:
        /*0058*/ 	.word	index@(_Z23reverseCopySharedKernelPiS_i)
        /*005c*/ 	.word	0x00000000


	//----- nvinfo : EIATTR_MIN_STACK_SIZE
	.align		4
.L_15:
        /*0060*/ 	.byte	0x04, 0x12
        /*0062*/ 	.short	(.L_17 - .L_16)
	.align		4
.L_16:
        /*0064*/ 	.word	index@(_Z23reverseCopySharedKernelPiS_i)
        /*0068*/ 	.word	0x00000000


	//----- nvinfo : EIATTR_MIN_STACK_SIZE
	.align		4
.L_17:
        /*006c*/ 	.byte	0x04, 0x12
        /*006e*/ 	.short	(.L_19 - .L_18)
	.align		4
.L_18:
        /*0070*/ 	.word	index@(_Z18reverseCopyKernelNPiS_i)
        /*0074*/ 	.word	0x00000000


	//----- nvinfo : EIATTR_MIN_STACK_SIZE
	.align		4
.L_19:
        /*0078*/ 	.byte	0x04, 0x12
        /*007a*/ 	.short	(.L_21 - .L_20)
	.align		4
.L_20:
        /*007c*/ 	.word	index@(_Z17reverseCopyKernelPiS_i)
        /*0080*/ 	.word	0x00000000


	//----- nvinfo : EIATTR_MIN_STACK_SIZE
	.align		4
.L_21:
        /*0084*/ 	.byte	0x04, 0x12
        /*0086*/ 	.short	(.L_23 - .L_22)
	.align		4
.L_22:
        /*0088*/ 	.word	index@(_Z10initKernelPii)
        /*008c*/ 	.word	0x00000000
.L_23:


//--------------------- .nv.compat                --------------------------
	.section	.nv.compat,"",@"SHT_CUDA_COMPAT_INFO"
	.align	4
        /*0000*/ 	.byte	0x02, 0x09, 0x00, 0x00, 0x02, 0x02, 0x01, 0x00, 0x02, 0x05, 0x05, 0x00, 0x03, 0x07, 0x01, 0x01
        /*0010*/ 	.byte	0x02, 0x03, 0x00, 0x00, 0x02, 0x06, 0x01, 0x00, 0x04, 0x0b, 0x08, 0x00, 0x09, 0x00, 0x00, 0x00
        /*0020*/ 	.byte	0x00, 0x00, 0x00, 0x00


//--------------------- .nv.info._Z23reverseCopySharedKernelPiS_i --------------------------
	.section	.nv.info._Z23reverseCopySharedKernelPiS_i,"",@"SHT_CUDA_INFO"
	.sectionflags	@""
	.align	4


	//----- nvinfo : EIATTR_CUDA_API_VERSION
	.align		4
        /*0000*/ 	.byte	0x04, 0x37
        /*0002*/ 	.short	(.L_25 - .L_24)
.L_24:
        /*0004*/ 	.word	0x00000082


	//----- nvinfo : EIATTR_KPARAM_INFO
	.align		4
.L_25:
        /*0008*/ 	.byte	0x04, 0x17
        /*000a*/ 	.short	(.L_27 - .L_26)
.L_26:
        /*000c*/ 	.word	0x00000000
        /*0010*/ 	.short	0x0002
        /*0012*/ 	.short	0x0010
        /*0014*/ 	.byte	0x00, 0xf0, 0x11, 0x00


	//----- nvinfo : EIATTR_KPARAM_INFO
	.align		4
.L_27:
        /*0018*/ 	.byte	0x04, 0x17
        /*001a*/ 	.short	(.L_29 - .L_28)
.L_28:
        /*001c*/ 	.word	0x00000000
        /*0020*/ 	.short	0x0001
        /*0022*/ 	.short	0x0008
        /*0024*/ 	.byte	0x00, 0xf5, 0x21, 0x00


	//----- nvinfo : EIATTR_KPARAM_INFO
	.align		4
.L_29:
        /*0028*/ 	.byte	0x04, 0x17
        /*002a*/ 	.short	(.L_31 - .L_30)
.L_30:
        /*002c*/ 	.word	0x00000000
        /*0030*/ 	.short	0x0000
        /*0032*/ 	.short	0x0000
        /*0034*/ 	.byte	0x00, 0xf5, 0x21, 0x00


	//----- nvinfo : EIATTR_SPARSE_MMA_MASK
	.align		4
.L_31:
        /*0038*/ 	.byte	0x03, 0x50
        /*003a*/ 	.short	0x0000


	//----- nvinfo : EIATTR_MAXREG_COUNT
	.align		4
        /*003c*/ 	.byte	0x03, 0x1b
        /*003e*/ 	.short	0x00ff


	//----- nvinfo : EIATTR_NUM_BARRIERS
	.align		4
        /*0040*/ 	.byte	0x02, 0x4c
        /*0042*/ 	.byte	0x01
	.zero		1


	//----- nvinfo : EIATTR_MERCURY_ISA_VERSION
	.align		4
        /*0044*/ 	.byte	0x03, 0x5f
        /*0046*/ 	.short	0x0101


	//----- nvinfo : EIATTR_VRC_CTA_INIT_COUNT
	.align		4
        /*0048*/ 	.byte	0x02, 0x4a
	.zero		1
	.zero		1


	//----- nvinfo : EIATTR_EXIT_INSTR_OFFSETS
	.align		4
        /*004c*/ 	.byte	0x04, 0x1c
        /*004e*/ 	.short	(.L_33 - .L_32)


	//   ....[0]....
.L_32:
        /*0050*/ 	.word	0x00000140


	//   ....[1]....
        /*0054*/ 	.word	0x00000210


	//----- nvinfo : EIATTR_CRS_STACK_SIZE
	.align		4
.L_33:
        /*0058*/ 	.byte	0x04, 0x1e
        /*005a*/ 	.short	(.L_35 - .L_34)
.L_34:
        /*005c*/ 	.word	0x00000000


	//----- nvinfo : EIATTR_CBANK_PARAM_SIZE
	.align		4
.L_35:
        /*0060*/ 	.byte	0x03, 0x19
        /*0062*/ 	.short	0x0014


	//----- nvinfo : EIATTR_PARAM_CBANK
	.align		4
        /*0064*/ 	.byte	0x04, 0x0a
        /*0066*/ 	.short	(.L_37 - .L_36)
	.align		4
.L_36:
        /*0068*/ 	.word	index@(.nv.constant0._Z23reverseCopySharedKernelPiS_i)
        /*006c*/ 	.short	0x0380
        /*006e*/ 	.short	0x0014


	//----- nvinfo : EIATTR_SW_WAR
	.align		4
.L_37:
        /*0070*/ 	.byte	0x04, 0x36
        /*0072*/ 	.short	(.L_39 - .L_38)
.L_38:
        /*0074*/ 	.word	0x00000008
.L_39:


//--------------------- .nv.info._Z18reverseCopyKernelNPiS_i --------------------------
	.section	.nv.info._Z18reverseCopyKernelNPiS_i,"",@"SHT_CUDA_INFO"
	.sectionflags	@""
	.align	4


	//----- nvinfo : EIATTR_CUDA_API_VERSION
	.align		4
        /*0000*/ 	.byte	0x04, 0x37
        /*0002*/ 	.short	(.L_41 - .L_40)
.L_40:
        /*0004*/ 	.word	0x00000082


	//----- nvinfo : EIATTR_KPARAM_INFO
	.align		4
.L_41:
        /*0008*/ 	.byte	0x04, 0x17
        /*000a*/ 	.short	(.L_43 - .L_42)
.L_42:
        /*000c*/ 	.word	0x00000000
        /*0010*/ 	.short	0x0002
        /*0012*/ 	.short	0x0010
        /*0014*/ 	.byte	0x00, 0xf0, 0x11, 0x00


	//----- nvinfo : EIATTR_KPARAM_INFO
	.align		4
.L_43:
        /*0018*/ 	.byte	0x04, 0x17
        /*001a*/ 	.short	(.L_45 - .L_44)
.L_44:
        /*001c*/ 	.word	0x00000000
        /*0020*/ 	.short	0x0001
        /*0022*/ 	.short	0x0008
        /*0024*/ 	.byte	0x00, 0xf5, 0x21, 0x00


	//----- nvinfo : EIATTR_KPARAM_INFO
	.align		4
.L_45:
        /*0028*/ 	.byte	0x04, 0x17
        /*002a*/ 	.short	(.L_47 - .L_46)
.L_46:
        /*002c*/ 	.word	0x00000000
        /*0030*/ 	.short	0x0000
        /*0032*/ 	.short	0x0000
        /*0034*/ 	.byte	0x00, 0xf5, 0x21, 0x00


	//----- nvinfo : EIATTR_SPARSE_MMA_MASK
	.align		4
.L_47:
        /*0038*/ 	.byte	0x03, 0x50
        /*003a*/ 	.short	0x0000


	//----- nvinfo : EIATTR_MAXREG_COUNT
	.align		4
        /*003c*/ 	.byte	0x03, 0x1b
        /*003e*/ 	.short	0x00ff


	//----- nvinfo : EIATTR_MERCURY_ISA_VERSION
	.align		4
        /*0040*/ 	.byte	0x03, 0x5f
        /*0042*/ 	.short	0x0101


	//----- nvinfo : EIATTR_VRC_CTA_INIT_COUNT
	.align		4
        /*0044*/ 	.byte	0x02, 0x4a
	.zero		1
	.zero		1


	//----- nvinfo : EIATTR_EXIT_INSTR_OFFSETS
	.align		4
        /*0048*/ 	.byte	0x04, 0x1c
        /*004a*/ 	.short	(.L_49 - .L_48)


	//   ....[0]....
.L_48:
        /*004c*/ 	.word	0x00000070


	//   ....[1]....
        /*0050*/ 	.word	0x00000110


	//----- nvinfo : EIATTR_CBANK_PARAM_SIZE
	.align		4
.L_49:
        /*0054*/ 	.byte	0x03, 0x19
        /*0056*/ 	.short	0x0014


	//----- nvinfo : EIATTR_PARAM_CBANK
	.align		4
        /*0058*/ 	.byte	0x04, 0x0a
        /*005a*/ 	.short	(.L_51 - .L_50)
	.align		4
.L_50:
        /*005c*/ 	.word	index@(.nv.constant0._Z18reverseCopyKernelNPiS_i)
        /*0060*/ 	.short	0x0380
        /*0062*/ 	.short	0x0014


	//----- nvinfo : EIATTR_SW_WAR
	.align		4
.L_51:
        /*0064*/ 	.byte	0x04, 0x36
        /*0066*/ 	.short	(.L_53 - .L_52)
.L_52:
        /*0068*/ 	.word	0x00000008
.L_53:


//--------------------- .nv.info._Z17reverseCopyKernelPiS_i --------------------------
	.section	.nv.info._Z17reverseCopyKernelPiS_i,"",@"SHT_CUDA_INFO"
	.sectionflags	@""
	.align	4


	//----- nvinfo : EIATTR_CUDA_API_VERSION
	.align		4
        /*0000*/ 	.byte	0x04, 0x37
        /*0002*/ 	.short	(.L_55 - .L_54)
.L_54:
        /*0004*/ 	.word	0x00000082


	//----- nvinfo : EIATTR_KPARAM_INFO
	.align		4
.L_55:
        /*0008*/ 	.byte	0x04, 0x17
        /*000a*/ 	.short	(.L_57 - .L_56)
.L_56:
        /*000c*/ 	.word	0x00000000
        /*0010*/ 	.short	0x0002
        /*0012*/ 	.short	0x0010
        /*0014*/ 	.byte	0x00, 0xf0, 0x11, 0x00


	//----- nvinfo : EIATTR_KPARAM_INFO
	.align		4
.L_57:
        /*0018*/ 	.byte	0x04, 0x17
        /*001a*/ 	.short	(.L_59 - .L_58)
.L_58:
        /*001c*/ 	.word	0x00000000
        /*0020*/ 	.short	0x0001
        /*0022*/ 	.short	0x0008
        /*0024*/ 	.byte	0x00, 0xf5, 0x21, 0x00


	//----- nvinfo : EIATTR_KPARAM_INFO
	.align		4
.L_59:
        /*0028*/ 	.byte	0x04, 0x17
        /*002a*/ 	.short	(.L_61 - .L_60)
.L_60:
        /*002c*/ 	.word	0x00000000
        /*0030*/ 	.short	0x0000
        /*0032*/ 	.short	0x0000
        /*0034*/ 	.byte	0x00, 0xf5, 0x21, 0x00


	//----- nvinfo : EIATTR_SPARSE_MMA_MASK
	.align		4
.L_61:
        /*0038*/ 	.byte	0x03, 0x50
        /*003a*/ 	.short	0x0000


	//----- nvinfo : EIATTR_MAXREG_COUNT
	.align		4
        /*003c*/ 	.byte	0x03, 0x1b
        /*003e*/ 	.short	0x00ff


	//----- nvinfo : EIATTR_MERCURY_ISA_VERSION
	.align		4
        /*0040*/ 	.byte	0x03, 0x5f
        /*0042*/ 	.short	0x0101


	//----- nvinfo : EIATTR_VRC_CTA_INIT_COUNT
	.align		4
        /*0044*/ 	.byte	0x02, 0x4a
	.zero		1
	.zero		1


	//----- nvinfo : EIATTR_EXIT_INSTR_OFFSETS
	.align		4
        /*0048*/ 	.byte	0x04, 0x1c
        /*004a*/ 	.short	(.L_63 - .L_62)


	//   ....[0]....
.L_62:
        /*004c*/ 	.word	0x00000040


	//   ....[1]....
        /*0050*/ 	.word	0x000000e0


	//----- nvinfo : EIATTR_CBANK_PARAM_SIZE
	.align		4
.L_63:
        /*0054*/ 	.byte	0x03, 0x19
        /*0056*/ 	.short	0x0014


	//----- nvinfo : EIATTR_PARAM_CBANK
	.align		4
        /*0058*/ 	.byte	0x04, 0x0a
        /*005a*/ 	.short	(.L_65 - .L_64)
	.align		4
.L_64:
        /*005c*/ 	.word	index@(.nv.constant0._Z17reverseCopyKernelPiS_i)
        /*0060*/ 	.short	0x0380
        /*0062*/ 	.short	0x0014


	//----- nvinfo : EIATTR_SW_WAR
	.align		4
.L_65:
        /*0064*/ 	.byte	0x04, 0x36
        /*0066*/ 	.short	(.L_67 - .L_66)
.L_66:
        /*0068*/ 	.word	0x00000008
.L_67:


//--------------------- .nv.info._Z10initKernelPii --------------------------
	.section	.nv.info._Z10initKernelPii,"",@"SHT_CUDA_INFO"
	.sectionflags	@""
	.align	4


	//----- nvinfo : EIATTR_CUDA_API_VERSION
	.align		4
        /*0000*/ 	.byte	0x04, 0x37
        /*0002*/ 	.short	(.L_69 - .L_68)
.L_68:
        /*0004*/ 	.word	0x00000082


	//----- nvinfo : EIATTR_KPARAM_INFO
	.align		4
.L_69:
        /*0008*/ 	.byte	0x04, 0x17
        /*000a*/ 	.short	(.L_71 - .L_70)
.L_70:
        /*000c*/ 	.word	0x00000000
        /*0010*/ 	.short	0x0001
        /*0012*/ 	.short	0x0008
        /*0014*/ 	.byte	0x00, 0xf0, 0x11, 0x00


	//----- nvinfo : EIATTR_KPARAM_INFO
	.align		4
.L_71:
        /*0018*/ 	.byte	0x04, 0x17
        /*001a*/ 	.short	(.L_73 - .L_72)
.L_72:
        /*001c*/ 	.word	0x00000000
        /*0020*/ 	.short	0x0000
        /*0022*/ 	.short	0x0000
        /*0024*/ 	.byte	0x00, 0xf5, 0x21, 0x00


	//----- nvinfo : EIATTR_SPARSE_MMA_MASK
	.align		4
.L_73:
        /*0028*/ 	.byte	0x03, 0x50
        /*002a*/ 	.short	0x0000


	//----- nvinfo : EIATTR_MAXREG_COUNT
	.align		4
        /*002c*/ 	.byte	0x03, 0x1b
        /*002e*/ 	.short	0x00ff


	//----- nvinfo : EIATTR_MERCURY_ISA_VERSION
	.align		4
        /*0030*/ 	.byte	0x03, 0x5f
        /*0032*/ 	.short	0x0101


	//----- nvinfo : EIATTR_VRC_CTA_INIT_COUNT
	.align		4
        /*0034*/ 	.byte	0x02, 0x4a
	.zero		1
	.zero		1


	//----- nvinfo : EIATTR_EXIT_INSTR_OFFSETS
	.align		4
        /*0038*/ 	.byte	0x04, 0x1c
        /*003a*/ 	.short	(.L_75 - .L_74)


	//   ....[0]....
.L_74:
        /*003c*/ 	.word	0x00000070


	//   ....[1]....
        /*0040*/ 	.word	0x000000c0


	//----- nvinfo : EIATTR_CBANK_PARAM_SIZE
	.align		4
.L_75:
        /*0044*/ 	.byte	0x03, 0x19
        /*0046*/ 	.short	0x000c


	//----- nvinfo : EIATTR_PARAM_CBANK
	.align		4
        /*0048*/ 	.byte	0x04, 0x0a
        /*004a*/ 	.short	(.L_77 - .L_76)
	.align		4
.L_76:
        /*004c*/ 	.word	index@(.nv.constant0._Z10initKernelPii)
        /*0050*/ 	.short	0x0380
        /*0052*/ 	.short	0x000c


	//----- nvinfo : EIATTR_SW_WAR
	.align		4
.L_77:
        /*0054*/ 	.byte	0x04, 0x36
        /*0056*/ 	.short	(.L_79 - .L_78)
.L_78:
        /*0058*/ 	.word	0x00000008
.L_79:


//--------------------- .nv.callgraph             --------------------------
	.section	.nv.callgraph,"",@"SHT_CUDA_CALLGRAPH"
	.align	4
	.sectionentsize	8
	.align		4
        /*0000*/ 	.word	0x00000000
	.align		4
        /*0004*/ 	.word	0xffffffff
	.align		4
        /*0008*/ 	.word	0x00000000
	.align		4
        /*000c*/ 	.word	0xfffffffe
	.align		4
        /*0010*/ 	.word	0x00000000
	.align		4
        /*0014*/ 	.word	0xfffffffd
	.align		4
        /*0018*/ 	.word	0x00000000
	.align		4
        /*001c*/ 	.word	0xfffffffc


//--------------------- .text._Z23reverseCopySharedKernelPiS_i --------------------------
	.section	.text._Z23reverseCopySharedKernelPiS_i,"ax",@progbits
	.align	128
        .global         _Z23reverseCopySharedKernelPiS_i
        .type           _Z23reverseCopySharedKernelPiS_i,@function
        .size           _Z23reverseCopySharedKernelPiS_i,(.L_x_6 - _Z23reverseCopySharedKernelPiS_i)
        .other          _Z23reverseCopySharedKernelPiS_i,@"STO_CUDA_ENTRY STV_DEFAULT"
_Z23reverseCopySharedKernelPiS_i:
.text._Z23reverseCopySharedKernelPiS_i:
[----:B------:R-:W-:Y:S01]  /*0000*/  LDC R1, c[0x0][0x37c] ;  /* 0x0000df00ff017b82 */ /* 0x000fe20000000800 */
[----:B------:R-:W0:Y:S07]  /*0010*/  S2R R0, SR_TID.X ;  /* 0x0000000000007919 */ /* 0x000e2e0000002100 */
[----:B------:R-:W0:Y:S01]  /*0020*/  S2UR UR4, SR_CTAID.X ;  /* 0x00000000000479c3 */ /* 0x000e220000002500 */
[----:B------:R-:W1:Y:S01]  /*0030*/  LDCU UR8, c[0x0][0x390] ;  /* 0x00007200ff0877ac */ /* 0x000e620008000800 */
[----:B------:R-:W-:Y:S01]  /*0040*/  BSSY.RECONVERGENT B0, `(.L_x_0) ;  /* 0x000000e000007945 */ /* 0x000fe20003800200 */
[----:B------:R-:W2:Y:S05]  /*0050*/  LDCU.64 UR6, c[0x0][0x358] ;  /* 0x00006b00ff0677ac */ /* 0x000eaa0008000a00 */
[----:B------:R-:W0:Y:S02]  /*0060*/  LDC R9, c[0x0][0x360] ;  /* 0x0000d800ff097b82 */ /* 0x000e240000000800 */
[----:B0-----:R-:W-:-:S05]  /*0070*/  IMAD R5, R9, UR4, R0 ;  /* 0x0000000409057c24 */ /* 0x001fca000f8e0200 */
[----:B-1----:R-:W-:-:S13]  /*0080*/  ISETP.GE.AND P0, PT, R5, UR8, PT ;  /* 0x0000000805007c0c */ /* 0x002fda000bf06270 */
[----:B--2---:R-:W-:Y:S05]  /*0090*/  @P0 BRA `(.L_x_1) ;  /* 0x0000000000200947 */ /* 0x004fea0003800000 */
[----:B------:R-:W0:Y:S02]  /*00a0*/  LDC.64 R2, c[0x0][0x380] ;  /* 0x0000e000ff027b82 */ /* 0x000e240000000a00 */
[----:B0-----:R-:W-:-:S06]  /*00b0*/  IMAD.WIDE R2, R5, 0x4, R2 ;  /* 0x0000000405027825 */ /* 0x001fcc00078e0202 */
[----:B------:R-:W2:Y:S01]  /*00c0*/  LDG.E R2, desc[UR6][R2.64] ;  /* 0x0000000602027981 */ /* 0x000ea2000c1e1900 */
[----:B------:R-:W0:Y:S01]  /*00d0*/  S2UR UR5, SR_CgaCtaId ;  /* 0x00000000000579c3 */ /* 0x000e220000008800 */
[----:B------:R-:W-:Y:S02]  /*00e0*/  UMOV UR4, 0x400 ;  /* 0x0000040000047882 */ /* 0x000fe40000000000 */
[----:B0-----:R-:W-:-:S06]  /*00f0*/  ULEA UR4, UR5, UR4, 0x18 ;  /* 0x0000000405047291 */ /* 0x001fcc000f8ec0ff */
[----:B------:R-:W-:-:S05]  /*0100*/  LEA R7, R0, UR4, 0x2 ;  /* 0x0000000400077c11 */ /* 0x000fca000f8e10ff */
[----:B--2---:R0:W-:Y:S02]  /*0110*/  STS [R7], R2 ;  /* 0x0000000207007388 */ /* 0x0041e40000000800 */
.L_x_1:
[----:B------:R-:W-:Y:S05]  /*0120*/  BSYNC.RECONVERGENT B0 ;  /* 0x0000000000007941 */ /* 0x000fea0003800200 */
.L_x_0:
[----:B------:R-:W-:Y:S06]  /*0130*/  BAR.SYNC.DEFER_BLOCKING 0x0 ;  /* 0x0000000000007b1d */ /* 0x000fec0000010000 */
[----:B------:R-:W-:Y:S05]  /*0140*/  @P0 EXIT ;  /* 0x000000000000094d */ /* 0x000fea0003800000 */
[----:B------:R-:W1:Y:S01]  /*0150*/  S2UR UR5, SR_CgaCtaId ;  /* 0x00000000000579c3 */ /* 0x000e620000008800 */
[----:B------:R-:W-:Y:S01]  /*0160*/  LOP3.LUT R0, RZ, R0, RZ, 0x33, !PT ;  /* 0x00000000ff007212 */ /* 0x000fe200078e33ff */
[----:B------:R-:W-:Y:S01]  /*0170*/  UMOV UR4, 0x400 ;  /* 0x0000040000047882 */ /* 0x000fe20000000000 */
[----:B------:R-:W-:-:S03]  /*0180*/  LOP3.LUT R5, RZ, R5, RZ, 0x33, !PT ;  /* 0x00000005ff057212 */ /* 0x000fc600078e33ff */
[----:B------:R-:W-:Y:S02]  /*0190*/  IMAD.IADD R0, R0, 0x1, R9 ;  /* 0x0000000100007824 */ /* 0x000fe400078e0209 */
[----:B0-----:R-:W0:Y:S01]  /*01a0*/  LDC.64 R2, c[0x0][0x388] ;  /* 0x0000e200ff027b82 */ /* 0x001e220000000a00 */
[----:B------:R-:W-:Y:S01]  /*01b0*/  VIADD R5, R5, UR8 ;  /* 0x0000000805057c36 */ /* 0x000fe20008000000 */
[----:B-1----:R-:W-:-:S06]  /*01c0*/  ULEA UR4, UR5, UR4, 0x18 ;  /* 0x0000000405047291 */ /* 0x002fcc000f8ec0ff */
[----:B------:R-:W-:Y:S01]  /*01d0*/  LEA R0, R0, UR4, 0x2 ;  /* 0x0000000400007c11 */ /* 0x000fe2000f8e10ff */
[----:B0-----:R-:W-:-:S04]  /*01e0*/  IMAD.WIDE R2, R5, 0x4, R2 ;  /* 0x0000000405027825 */ /* 0x001fc800078e0202 */
[----:B------:R-:W0:Y:S04]  /*01f0*/  LDS R7, [R0] ;  /* 0x0000000000077984 */ /* 0x000e280000000800 */
[----:B0-----:R-:W-:Y:S01]  /*0200*/  STG.E desc[UR6][R2.64], R7 ;  /* 0x0000000702007986 */ /* 0x001fe2000c101906 */
[----:B------:R-:W-:Y:S05]  /*0210*/  EXIT ;  /* 0x000000000000794d */ /* 0x000fea0003800000 */
.L_x_2:
[----:B------:R-:W-:-:S00]  /*0220*/  BRA `(.L_x_2) ;  /* 0xfffffffc00fc7947 */ /* 0x000fc0000383ffff */
[----:B------:R-:W-:-:S00]  /*0230*/  NOP ;  /* 0x0000000000007918 */ /* 0x000fc00000000000 */
        /* <DEDUP_REMOVED lines=12> */
.L_x_6:


//--------------------- .text._Z18reverseCopyKernelNPiS_i --------------------------
	.section	.text._Z18reverseCopyKernelNPiS_i,"ax",@progbits
	.align	128
        .global         _Z18reverseCopyKernelNPiS_i
        .type           _Z18reverseCopyKernelNPiS_i,@function
        .size           _Z18reverseCopyKernelNPiS_i,(.L_x_7 - _Z18reverseCopyKernelNPiS_i)
        .other          _Z18reverseCopyKernelNPiS_i,@"STO_CUDA_ENTRY STV_DEFAULT"
_Z18reverseCopyKernelNPiS_i:
.text._Z18reverseCopyKernelNPiS_i:
[----:B------:R-:W-:Y:S01]  /*0000*/  LDC R1, c[0x0][0x37c] ;  /* 0x0000df00ff017b82 */ /* 0x000fe20000000800 */
[----:B------:R-:W0:Y:S07]  /*0010*/  S2R R0, SR_TID.X ;  /* 0x0000000000007919 */ /* 0x000e2e0000002100 */
[----:B------:R-:W0:Y:S01]  /*0020*/  S2UR UR4, SR_CTAID.X ;  /* 0x00000000000479c3 */ /* 0x000e220000002500 */
[----:B------:R-:W1:Y:S07]  /*0030*/  LDCU UR6, c[0x0][0x390] ;  /* 0x00007200ff0677ac */ /* 0x000e6e0008000800 */
[----:B------:R-:W0:Y:S02]  /*0040*/  LDC R7, c[0x0][0x360] ;  /* 0x0000d800ff077b82 */ /* 0x000e240000000800 */
[----:B0-----:R-:W-:-:S05]  /*0050*/  IMAD R7, R7, UR4, R0 ;  /* 0x0000000407077c24 */ /* 0x001fca000f8e0200 */
[----:B-1----:R-:W-:-:S13]  /*0060*/  ISETP.GE.AND P0, PT, R7, UR6, PT ;  /* 0x0000000607007c0c */ /* 0x002fda000bf06270 */
[----:B------:R-:W-:Y:S05]  /*0070*/  @P0 EXIT ;  /* 0x000000000000094d */ /* 0x000fea0003800000 */
[----:B------:R-:W0:Y:S01]  /*0080*/  LDC.64 R2, c[0x0][0x380] ;  /* 0x0000e000ff027b82 */ /* 0x000e220000000a00 */
[----:B------:R-:W1:Y:S07]  /*0090*/  LDCU.64 UR4, c[0x0][0x358] ;  /* 0x00006b00ff0477ac */ /* 0x000e6e0008000a00 */
[----:B------:R-:W2:Y:S01]  /*00a0*/  LDC.64 R4, c[0x0][0x388] ;  /* 0x0000e200ff047b82 */ /* 0x000ea20000000a00 */
[----:B0-----:R-:W-:-:S06]  /*00b0*/  IMAD.WIDE R2, R7, 0x4, R2 ;  /* 0x0000000407027825 */ /* 0x001fcc00078e0202 */
[----:B-1----:R-:W3:Y:S01]  /*00c0*/  LDG.E R3, desc[UR4][R2.64] ;  /* 0x0000000402037981 */ /* 0x002ee2000c1e1900 */
[----:B------:R-:W-:-:S04]  /*00d0*/  LOP3.LUT R7, RZ, R7, RZ, 0x33, !PT ;  /* 0x00000007ff077212 */ /* 0x000fc800078e33ff */
[----:B------:R-:W-:-:S05]  /*00e0*/  IADD3 R7, PT, PT, R7, UR6, RZ ;  /* 0x0000000607077c10 */ /* 0x000fca000fffe0ff */
[----:B--2---:R-:W-:-:S05]  /*00f0*/  IMAD.WIDE R4, R7, 0x4, R4 ;  /* 0x0000000407047825 */ /* 0x004fca00078e0204 */
[----:B---3--:R-:W-:Y:S01]  /*0100*/  STG.E desc[UR4][R4.64], R3 ;  /* 0x0000000304007986 */ /* 0x008fe2000c101904 */
[----:B------:R-:W-:Y:S05]  /*0110*/  EXIT ;  /* 0x000000000000794d */ /* 0x000fea0003800000 */
.L_x_3:
        /* <DEDUP_REMOVED lines=14> */
.L_x_7:


//--------------------- .text._Z17reverseCopyKernelPiS_i --------------------------
	.section	.text._Z17reverseCopyKernelPiS_i,"ax",@progbits
	.align	128
        .global         _Z17reverseCopyKernelPiS_i
        .type           _Z17reverseCopyKernelPiS_i,@function
        .size           _Z17reverseCopyKernelPiS_i,(.L_x_8 - _Z17reverseCopyKernelPiS_i)
        .other          _Z17reverseCopyKernelPiS_i,@"STO_CUDA_ENTRY STV_DEFAULT"
_Z17reverseCopyKernelPiS_i:
.text._Z17reverseCopyKernelPiS_i:
[----:B------:R-:W-:Y:S01]  /*0000*/  LDC R1, c[0x0][0x37c] ;  /* 0x0000df00ff017b82 */ /* 0x000fe20000000800 */
[----:B------:R-:W0:Y:S01]  /*0010*/  S2R R7, SR_TID.X ;  /* 0x0000000000077919 */ /* 0x000e220000002100 */
[----:B------:R-:W0:Y:S02]  /*0020*/  LDCU UR6, c[0x0][0x390] ;  /* 0x00007200ff0677ac */ /* 0x000e240008000800 */
[----:B0-----:R-:W-:-:S13]  /*0030*/  ISETP.GE.AND P0, PT, R7, UR6, PT ;  /* 0x0000000607007c0c */ /* 0x001fda000bf06270 */
[----:B------:R-:W-:Y:S05]  /*0040*/  @P0 EXIT ;  /* 0x000000000000094d */ /* 0x000fea0003800000 */
[----:B------:R-:W0:Y:S01]  /*0050*/  LDC.64 R2, c[0x0][0x380] ;  /* 0x0000e000ff027b82 */ /* 0x000e220000000a00 */
[----:B------:R-:W1:Y:S07]  /*0060*/  LDCU.64 UR4, c[0x0][0x358] ;  /* 0x00006b00ff0477ac */ /* 0x000e6e0008000a00 */
[----:B------:R-:W2:Y:S01]  /*0070*/  LDC.64 R4, c[0x0][0x388] ;  /* 0x0000e200ff047b82 */ /* 0x000ea20000000a00 */
[----:B0-----:R-:W-:-:S06]  /*0080*/  IMAD.WIDE.U32 R2, R7, 0x4, R2 ;  /* 0x0000000407027825 */ /* 0x001fcc00078e0002 */
[----:B-1----:R-:W3:Y:S01]  /*0090*/  LDG.E R3, desc[UR4][R2.64] ;  /* 0x0000000402037981 */ /* 0x002ee2000c1e1900 */
[----:B------:R-:W-:-:S04]  /*00a0*/  LOP3.LUT R0, RZ, R7, RZ, 0x33, !PT ;  /* 0x00000007ff007212 */ /* 0x000fc800078e33ff */
[----:B------:R-:W-:-:S05]  /*00b0*/  IADD3 R7, PT, PT, R0, UR6, RZ ;  /* 0x0000000600077c10 */ /* 0x000fca000fffe0ff */
[----:B--2---:R-:W-:-:S05]  /*00c0*/  IMAD.WIDE R4, R7, 0x4, R4 ;  /* 0x0000000407047825 */ /* 0x004fca00078e0204 */
[----:B---3--:R-:W-:Y:S01]  /*00d0*/  STG.E desc[UR4][R4.64], R3 ;  /* 0x0000000304007986 */ /* 0x008fe2000c101904 */
[----:B------:R-:W-:Y:S05]  /*00e0*/  EXIT ;  /* 0x000000000000794d */ /* 0x000fea0003800000 */
.L_x_4:
        /* <DEDUP_REMOVED lines=9> */
.L_x_8:


//--------------------- .text._Z10initKernelPii   --------------------------
	.section	.text._Z10initKernelPii,"ax",@progbits
	.align	128
        .global         _Z10initKernelPii
        .type           _Z10initKernelPii,@function
        .size           _Z10initKernelPii,(.L_x_9 - _Z10initKernelPii)
        .other          _Z10initKernelPii,@"STO_CUDA_ENTRY STV_DEFAULT"
_Z10initKernelPii:
.text._Z10initKernelPii:
        /* <DEDUP_REMOVED lines=9> */
[----:B------:R-:W1:Y:S01]  /*0090*/  LDCU.64 UR4, c[0x0][0x358] ;  /* 0x00006b00ff0477ac */ /* 0x000e620008000a00 */
[----:B0-----:R-:W-:-:S05]  /*00a0*/  IMAD.WIDE R2, R5, 0x4, R2 ;  /* 0x0000000405027825 */ /* 0x001fca00078e0202 */
[----:B-1----:R-:W-:Y:S01]  /*00b0*/  STG.E desc[UR4][R2.64], R5 ;  /* 0x0000000502007986 */ /* 0x002fe2000c101904 */
[----:B------:R-:W-:Y:S05]  /*00c0*/  EXIT ;  /* 0x000000000000794d */ /* 0x000fea0003800000 */
.L_x_5:
        /* <DEDUP_REMOVED lines=11> */
.L_x_9:


//--------------------- .nv.shared._Z23reverseCopySharedKernelPiS_i --------------------------
	.section	.nv.shared._Z23reverseCopySharedKernelPiS_i,"aw",@nobits
	.sectionflags	@""
	.align	4
.nv.shared._Z23reverseCopySharedKernelPiS_i:
	.zero		2048


//--------------------- .nv.shared.reserved.0     --------------------------
	.section	.nv.shared.reserved.0,"aw",@nobits
	.weak		__nv_reservedSMEM_offset_0_alias
	.size		__nv_reservedSMEM_offset_0_alias, 0, 64
	.other		__nv_reservedSMEM_offset_0_alias,@"STO_CUDA_RESERVED_SHARED STV_DEFAULT"
__nv_reservedSMEM_offset_0_alias:
	.zero		0
	.zero		64


//--------------------- .nv.constant0._Z23reverseCopySharedKernelPiS_i --------------------------
	.section	.nv.constant0._Z23reverseCopySharedKernelPiS_i,"a",@progbits
	.sectionflags	@""
	.align	4
.nv.constant0._Z23reverseCopySharedKernelPiS_i:
	.zero		916


//--------------------- .nv.constant0._Z18reverseCopyKernelNPiS_i --------------------------
	.section	.nv.constant0._Z18reverseCopyKernelNPiS_i,"a",@progbits
	.sectionflags	@""
	.align	4
.nv.constant0._Z18reverseCopyKernelNPiS_i:
	.zero		916


//--------------------- .nv.constant0._Z17reverseCopyKernelPiS_i --------------------------
	.section	.nv.constant0._Z17reverseCopyKernelPiS_i,"a",@progbits
	.sectionflags	@""
	.align	4
.nv.constant0._Z17reverseCopyKernelPiS_i:
	.zero		916


//--------------------- .nv.constant0._Z10initKernelPii --------------------------
	.section	.nv.constant0._Z10initKernelPii,"a",@progbits
	.sectionflags	@""
	.align	4
.nv.constant0._Z10initKernelPii:
	.zero		908


//--------------------- SYMBOLS --------------------------

	.type		.nv.reservedSmem.offset0,@object
	.size		.nv.reservedSmem.offset0,0x4
	.type		.nv.reservedSmem.cap,@object
	.size		.nv.reservedSmem.cap,0x4
